	.headerflags	@"EF_CUDA_TEXMODE_UNIFIED EF_CUDA_64BIT_ADDRESS EF_CUDA_ACCELERATORS EF_CUDA_SM90 EF_CUDA_VIRTUAL_SM(EF_CUDA_SM90)"
	.elftype	@"ET_EXEC"


//--------------------- .nv.info                  --------------------------
	.section	.nv.info,"",@"SHT_CUDA_INFO"
	.align	4


	//----- nvinfo : EIATTR_REGCOUNT
	.align		4
        /*0000*/ 	.byte	0x04, 0x2f
        /*0002*/ 	.short	(.L_1 - .L_0)
	.align		4
.L_0:
        /*0004*/ 	.word	index@(triton_poi_fused_max_pool2d_with_indices_10)
        /*0008*/ 	.word	0x00000012


	//----- nvinfo : EIATTR_MIN_STACK_SIZE
	.align		4
.L_1:
        /*000c*/ 	.byte	0x04, 0x12
        /*000e*/ 	.short	(.L_3 - .L_2)
	.align		4
.L_2:
        /*0010*/ 	.word	index@(triton_poi_fused_max_pool2d_with_indices_10)
        /*0014*/ 	.word	0x00000000


	//----- nvinfo : EIATTR_FRAME_SIZE
	.align		4
.L_3:
        /*0018*/ 	.byte	0x04, 0x11
        /*001a*/ 	.short	(.L_5 - .L_4)
	.align		4
.L_4:
        /*001c*/ 	.word	index@(triton_poi_fused_max_pool2d_with_indices_10)
        /*0020*/ 	.word	0x00000000


	//----- nvinfo : EIATTR_MIN_STACK_SIZE
	.align		4
.L_5:
        /*0024*/ 	.byte	0x04, 0x12
        /*0026*/ 	.short	(.L_7 - .L_6)
	.align		4
.L_6:
        /*0028*/ 	.word	index@(triton_poi_fused_max_pool2d_with_indices_10)
        /*002c*/ 	.word	0x00000000
.L_7:


//--------------------- .nv.info.triton_poi_fused_max_pool2d_with_indices_10 --------------------------
	.section	.nv.info.triton_poi_fused_max_pool2d_with_indices_10,"",@"SHT_CUDA_INFO"
	.sectionflags	@""
	.align	4


	//----- nvinfo : EIATTR_CUDA_API_VERSION
	.align		4
        /*0000*/ 	.byte	0x04, 0x37
        /*0002*/ 	.short	(.L_9 - .L_8)
.L_8:
        /*0004*/ 	.word	0x0000007c


	//----- nvinfo : EIATTR_KPARAM_INFO
	.align		4
.L_9:
        /*0008*/ 	.byte	0x04, 0x17
        /*000a*/ 	.short	(.L_11 - .L_10)
.L_10:
        /*000c*/ 	.word	0x00000000
        /*0010*/ 	.short	0x0003
        /*0012*/ 	.short	0x0018
        /*0014*/ 	.byte	0x00, 0xf0, 0x11, 0x00


	//----- nvinfo : EIATTR_KPARAM_INFO
	.align		4
.L_11:
        /*0018*/ 	.byte	0x04, 0x17
        /*001a*/ 	.short	(.L_13 - .L_12)
.L_12:
        /*001c*/ 	.word	0x00000000
        /*0020*/ 	.short	0x0002
        /*0022*/ 	.short	0x0010
        /*0024*/ 	.byte	0x00, 0xf4, 0x21, 0x00


	//----- nvinfo : EIATTR_KPARAM_INFO
	.align		4
.L_13:
        /*0028*/ 	.byte	0x04, 0x17
        /*002a*/ 	.short	(.L_15 - .L_14)
.L_14:
        /*002c*/ 	.word	0x00000000
        /*0030*/ 	.short	0x0001
        /*0032*/ 	.short	0x0008
        /*0034*/ 	.byte	0x00, 0xf4, 0x21, 0x00


	//----- nvinfo : EIATTR_KPARAM_INFO
	.align		4
.L_15:
        /*0038*/ 	.byte	0x04, 0x17
        /*003a*/ 	.short	(.L_17 - .L_16)
.L_16:
        /*003c*/ 	.word	0x00000000
        /*0040*/ 	.short	0x0000
        /*0042*/ 	.short	0x0000
        /*0044*/ 	.byte	0x00, 0xf4, 0x21, 0x00


	//----- nvinfo : EIATTR_SPARSE_MMA_MASK
	.align		4
.L_17:
        /*0048*/ 	.byte	0x03, 0x50
        /*004a*/ 	.short	0x0000


	//----- nvinfo : EIATTR_MAXREG_COUNT
	.align		4
        /*004c*/ 	.byte	0x03, 0x1b
        /*004e*/ 	.short	0x00ff


	//----- nvinfo : EIATTR_EXIT_INSTR_OFFSETS
	.align		4
        /*0050*/ 	.byte	0x04, 0x1c
        /*0052*/ 	.short	(.L_19 - .L_18)


	//   ....[0]....
.L_18:
        /*0054*/ 	.word	0x000002d0


	//   ....[1]....
        /*0058*/ 	.word	0x000002f0


	//----- nvinfo : EIATTR_REQNTID
	.align		4
.L_19:
        /*005c*/ 	.byte	0x04, 0x10
        /*005e*/ 	.short	(.L_21 - .L_20)
.L_20:
        /*0060*/ 	.word	0x00000080
        /*0064*/ 	.word	0x00000001
        /*0068*/ 	.word	0x00000001


	//----- nvinfo : EIATTR_CBANK_PARAM_SIZE
	.align		4
.L_21:
        /*006c*/ 	.byte	0x03, 0x19
        /*006e*/ 	.short	0x001c


	//----- nvinfo : EIATTR_PARAM_CBANK
	.align		4
        /*0070*/ 	.byte	0x04, 0x0a
        /*0072*/ 	.short	(.L_23 - .L_22)
	.align		4
.L_22:
        /*0074*/ 	.word	index@(.nv.constant0.triton_poi_fused_max_pool2d_with_indices_10)
        /*0078*/ 	.short	0x0210
        /*007a*/ 	.short	0x001c


	//----- nvinfo : EIATTR_SW_WAR
	.align		4
.L_23:
        /*007c*/ 	.byte	0x04, 0x36
        /*007e*/ 	.short	(.L_25 - .L_24)
.L_24:
        /*0080*/ 	.word	0x00000008
.L_25:


//--------------------- .nv.callgraph             --------------------------
	.section	.nv.callgraph,"",@"SHT_CUDA_CALLGRAPH"
	.align	4
	.sectionentsize	8
	.align		4
        /*0000*/ 	.word	0x00000000
	.align		4
        /*0004*/ 	.word	0xffffffff
	.align		4
        /*0008*/ 	.word	0x00000000
	.align		4
        /*000c*/ 	.word	0xfffffffe
	.align		4
        /*0010*/ 	.word	0x00000000
	.align		4
        /*0014*/ 	.word	0xfffffffd
	.align		4
        /*0018*/ 	.word	0x00000000
	.align		4
        /*001c*/ 	.word	0xfffffffc


//--------------------- .text.triton_poi_fused_max_pool2d_with_indices_10 --------------------------
	.section	.text.triton_poi_fused_max_pool2d_with_indices_10,"ax",@progbits
	.align	128
        .global         triton_poi_fused_max_pool2d_with_indices_10
        .type           triton_poi_fused_max_pool2d_with_indices_10,@function
        .size           triton_poi_fused_max_pool2d_with_indices_10,(.L_x_1 - triton_poi_fused_max_pool2d_with_indices_10)
        .other          triton_poi_fused_max_pool2d_with_indices_10,@"STO_CUDA_ENTRY STV_DEFAULT"
triton_poi_fused_max_pool2d_with_indices_10:
.text.triton_poi_fused_max_pool2d_with_indices_10:
[----:B------:R-:W0:Y:S02]  /*0000*/  LDC R1, c[0x0][0x28] ;  /* 0x00000a00ff017b82 */ /* 0x000e240000000800 */
[----:B------:R-:W1:Y:S01]  /*0010*/  S2R R0, SR_TID.X ;  /* 0x0000000000007919 */ /* 0x000e620000002100 */
[----:B------:R-:W2:Y:S01]  /*0020*/  LDC.64 R2, c[0x0][0x210] ;  /* 0x00008400ff027b82 */ /* 0x000ea20000000a00 */
[----:B------:R-:W-:Y:S01]  /*0030*/  IMAD.MOV.U32 R15, RZ, RZ, RZ ;  /* 0x000000ffff0f7224 */ /* 0x000fe200078e00ff */
[----:B------:R-:W-:Y:S01]  /*0040*/  ULDC.64 UR4, c[0x0][0x208] ;  /* 0x0000820000047ab9 */ /* 0x000fe20000000a00 */
[----:B------:R-:W3:Y:S01]  /*0050*/  S2R R11, SR_CTAID.X ;  /* 0x00000000000b7919 */ /* 0x000ee20000002500 */
[----:B------:R-:W-:Y:S01]  /*0060*/  IMAD.MOV.U32 R10, RZ, RZ, RZ ;  /* 0x000000ffff0a7224 */ /* 0x000fe200078e00ff */
[----:B------:R-:W-:Y:S01]  /*0070*/  ULDC.64 UR6, c[0x0][0x220] ;  /* 0x0000880000067ab9 */ /* 0x000fe20000000a00 */
[----:B-1----:R-:W-:-:S05]  /*0080*/  LOP3.LUT R0, R0, 0x7f, RZ, 0xc0, !PT ;  /* 0x0000007f00007812 */ /* 0x002fca00078ec0ff */
[----:B---3--:R-:W-:-:S05]  /*0090*/  IMAD R11, R11, 0x80, R0 ;  /* 0x000000800b0b7824 */ /* 0x008fca00078e0200 */
[C---:B------:R-:W-:Y:S02]  /*00a0*/  LEA.HI R0, R11.reuse, R11, RZ, 0x1 ;  /* 0x0000000b0b007211 */ /* 0x040fe400078f08ff */
[----:B------:R-:W-:Y:S02]  /*00b0*/  ISETP.GE.AND P0, PT, R11, 0xc0, PT ;  /* 0x000000c00b00780c */ /* 0x000fe40003f06270 */
[C---:B------:R-:W-:Y:S01]  /*00c0*/  LOP3.LUT R4, R0.reuse, 0x7ffffffe, RZ, 0xc0, !PT ;  /* 0x7ffffffe00047812 */ /* 0x040fe200078ec0ff */
[----:B------:R-:W-:-:S04]  /*00d0*/  IMAD.SHL.U32 R0, R0, 0x4, RZ ;  /* 0x0000000400007824 */ /* 0x000fc800078e00ff */
[----:B------:R-:W-:Y:S01]  /*00e0*/  IMAD.IADD R4, R11, 0x1, -R4 ;  /* 0x000000010b047824 */ /* 0x000fe200078e0a04 */
[----:B------:R-:W-:Y:S01]  /*00f0*/  LOP3.LUT R5, R0, 0xfffffff8, RZ, 0xc0, !PT ;  /* 0xfffffff800057812 */ /* 0x000fe200078ec0ff */
[----:B------:R-:W-:-:S04]  /*0100*/  IMAD.MOV.U32 R0, RZ, RZ, RZ ;  /* 0x000000ffff007224 */ /* 0x000fc800078e00ff */
[----:B------:R-:W-:-:S04]  /*0110*/  IMAD R9, R4, 0x2, R5 ;  /* 0x0000000204097824 */ /* 0x000fc800078e0205 */
[----:B--2---:R-:W-:-:S04]  /*0120*/  IMAD.WIDE R4, R9, 0x4, R2 ;  /* 0x0000000409047825 */ /* 0x004fc800078e0202 */
[----:B------:R-:W-:Y:S01]  /*0130*/  VIADD R7, R9, 0x4 ;  /* 0x0000000409077836 */ /* 0x000fe20000000000 */
[----:B------:R-:W2:Y:S04]  /*0140*/  @!P0 LDG.E.EL R0, desc[UR4][R4.64] ;  /* 0x0000000404008981 */ /* 0x000ea8000c2e1900 */
[----:B------:R-:W2:Y:S01]  /*0150*/  @!P0 LDG.E.EL R15, desc[UR4][R4.64+0x4] ;  /* 0x00000404040f8981 */ /* 0x000ea2000c2e1900 */
[----:B------:R-:W-:-:S04]  /*0160*/  IMAD.WIDE R6, R7, 0x4, R2 ;  /* 0x0000000407067825 */ /* 0x000fc800078e0202 */
[----:B------:R-:W-:Y:S01]  /*0170*/  VIADD R9, R9, 0x5 ;  /* 0x0000000509097836 */ /* 0x000fe20000000000 */
[----:B------:R-:W3:Y:S01]  /*0180*/  @!P0 LDG.E.EL R10, desc[UR4][R6.64] ;  /* 0x00000004060a8981 */ /* 0x000ee2000c2e1900 */
[----:B------:R-:W-:Y:S02]  /*0190*/  IMAD.MOV.U32 R13, RZ, RZ, RZ ;  /* 0x000000ffff0d7224 */ /* 0x000fe400078e00ff */
[----:B------:R-:W-:Y:S02]  /*01a0*/  IMAD.WIDE R2, R9, 0x4, R2 ;  /* 0x0000000409027825 */ /* 0x000fe400078e0202 */
[----:B------:R-:W1:Y:S03]  /*01b0*/  LDC.64 R8, c[0x0][0x218] ;  /* 0x00008600ff087b82 */ /* 0x000e660000000a00 */
[----:B------:R1:W4:Y:S02]  /*01c0*/  @!P0 LDG.E.EL R13, desc[UR4][R2.64] ;  /* 0x00000004020d8981 */ /* 0x000324000c2e1900 */
[----:B-1----:R-:W-:Y:S01]  /*01d0*/  IMAD.WIDE R2, R11, 0x4, R8 ;  /* 0x000000040b027825 */ /* 0x002fe200078e0208 */
[----:B--2---:R-:W-:-:S02]  /*01e0*/  FSETP.GT.AND P3, PT, R15, R0, PT ;  /* 0x000000000f00720b */ /* 0x004fc40003f64000 */
[----:B------:R-:W-:Y:S02]  /*01f0*/  FSETP.NAN.AND P1, PT, R15, R15, PT ;  /* 0x0000000f0f00720b */ /* 0x000fe40003f28000 */
[----:B---3--:R-:W-:-:S09]  /*0200*/  FSETP.NAN.AND P4, PT, R10, R10, PT ;  /* 0x0000000a0a00720b */ /* 0x008fd20003f88000 */
[----:B------:R-:W-:Y:S02]  /*0210*/  @!P3 FSEL R15, R15, R0, P1 ;  /* 0x000000000f0fb208 */ /* 0x000fe40000800000 */
[----:B----4-:R-:W-:Y:S02]  /*0220*/  FSETP.NAN.AND P2, PT, R13, R13, PT ;  /* 0x0000000d0d00720b */ /* 0x010fe40003f48000 */
[----:B------:R-:W-:Y:S02]  /*0230*/  FSETP.GEU.AND P1, PT, R15, R10, PT ;  /* 0x0000000a0f00720b */ /* 0x000fe40003f2e000 */
[----:B------:R-:W-:Y:S02]  /*0240*/  SEL R0, RZ, 0x1, !P3 ;  /* 0x00000001ff007807 */ /* 0x000fe40005800000 */
[----:B------:R-:W-:Y:S02]  /*0250*/  @!P4 FSEL R10, R10, R15, !P1 ;  /* 0x0000000f0a0ac208 */ /* 0x000fe40004800000 */
[----:B------:R-:W-:-:S02]  /*0260*/  SEL R0, R0, 0x2, P1 ;  /* 0x0000000200007807 */ /* 0x000fc40000800000 */
[----:B------:R-:W-:-:S04]  /*0270*/  FSETP.GEU.AND P4, PT, R10, R13, PT ;  /* 0x0000000d0a00720b */ /* 0x000fc80003f8e000 */
[----:B------:R-:W-:Y:S02]  /*0280*/  @!P2 SEL R13, R13, R10, !P4 ;  /* 0x0000000a0d0da207 */ /* 0x000fe40006000000 */
[----:B------:R-:W-:Y:S02]  /*0290*/  IADD3 R4, P2, R11, UR6, RZ ;  /* 0x000000060b047c10 */ /* 0x000fe4000ff5e0ff */
[----:B------:R-:W-:Y:S01]  /*02a0*/  SEL R7, R0, 0x3, P4 ;  /* 0x0000000300077807 */ /* 0x000fe20002000000 */
[----:B------:R1:W-:Y:S01]  /*02b0*/  @!P0 STG.E desc[UR4][R2.64], R13 ;  /* 0x0000000d02008986 */ /* 0x0003e2000c101904 */
[----:B------:R-:W-:Y:S01]  /*02c0*/  LEA.HI.X.SX32 R5, R11, UR7, 0x1, P2 ;  /* 0x000000070b057c11 */ /* 0x000fe200090f0eff */
[----:B------:R-:W-:Y:S08]  /*02d0*/  @P0 EXIT ;  /* 0x000000000000094d */ /* 0x000ff00003800000 */
[----:B------:R-:W-:Y:S01]  /*02e0*/  STG.E.U8 desc[UR4][R4.64], R7 ;  /* 0x0000000704007986 */ /* 0x000fe2000c101104 */
[----:B------:R-:W-:Y:S05]  /*02f0*/  EXIT ;  /* 0x000000000000794d */ /* 0x000fea0003800000 */
.L_x_0:
[----:B------:R-:W-:-:S00]  /*0300*/  BRA `(.L_x_0) ;  /* 0xfffffffc00fc7947 */ /* 0x000fc0000383ffff */
[----:B------:R-:W-:-:S00]  /*0310*/  NOP ;  /* 0x0000000000007918 */ /* 0x000fc00000000000 */
        /* <DEDUP_REMOVED lines=14> */
.L_x_1:


//--------------------- .nv.constant0.triton_poi_fused_max_pool2d_with_indices_10 --------------------------
	.section	.nv.constant0.triton_poi_fused_max_pool2d_with_indices_10,"a",@progbits
	.sectionflags	@""
	.align	4
.nv.constant0.triton_poi_fused_max_pool2d_with_indices_10:
	.zero		556
